	.headerflags	@"EF_CUDA_TEXMODE_UNIFIED EF_CUDA_64BIT_ADDRESS EF_CUDA_ACCELERATORS EF_CUDA_SM90 EF_CUDA_VIRTUAL_SM(EF_CUDA_SM90)"
	.elftype	@"ET_EXEC"


//--------------------- .nv.info                  --------------------------
	.section	.nv.info,"",@"SHT_CUDA_INFO"
	.align	4


	//----- nvinfo : EIATTR_REGCOUNT
	.align		4
        /*0000*/ 	.byte	0x04, 0x2f
        /*0002*/ 	.short	(.L_3 - .L_2)
	.align		4
.L_2:
        /*0004*/ 	.word	index@(triton_poi_fused__native_batch_norm_legit_no_training_convolution_relu_12)
        /*0008*/ 	.word	0x00000020


	//----- nvinfo : EIATTR_MIN_STACK_SIZE
	.align		4
.L_3:
        /*000c*/ 	.byte	0x04, 0x12
        /*000e*/ 	.short	(.L_5 - .L_4)
	.align		4
.L_4:
        /*0010*/ 	.word	index@(triton_poi_fused__native_batch_norm_legit_no_training_convolution_relu_12)
        /*0014*/ 	.word	0x00000000


	//----- nvinfo : EIATTR_FRAME_SIZE
	.align		4
.L_5:
        /*0018*/ 	.byte	0x04, 0x11
        /*001a*/ 	.short	(.L_7 - .L_6)
	.align		4
.L_6:
        /*001c*/ 	.word	index@(triton_poi_fused__native_batch_norm_legit_no_training_convolution_relu_12)
        /*0020*/ 	.word	0x00000000


	//----- nvinfo : EIATTR_MIN_STACK_SIZE
	.align		4
.L_7:
        /*0024*/ 	.byte	0x04, 0x12
        /*0026*/ 	.short	(.L_9 - .L_8)
	.align		4
.L_8:
        /*0028*/ 	.word	index@(triton_poi_fused__native_batch_norm_legit_no_training_convolution_relu_12)
        /*002c*/ 	.word	0x00000000
.L_9:


//--------------------- .nv.info.triton_poi_fused__native_batch_norm_legit_no_training_convolution_relu_12 --------------------------
	.section	.nv.info.triton_poi_fused__native_batch_norm_legit_no_training_convolution_relu_12,"",@"SHT_CUDA_INFO"
	.sectionflags	@""
	.align	4


	//----- nvinfo : EIATTR_CUDA_API_VERSION
	.align		4
        /*0000*/ 	.byte	0x04, 0x37
        /*0002*/ 	.short	(.L_11 - .L_10)
.L_10:
        /*0004*/ 	.word	0x0000007c


	//----- nvinfo : EIATTR_KPARAM_INFO
	.align		4
.L_11:
        /*0008*/ 	.byte	0x04, 0x17
        /*000a*/ 	.short	(.L_13 - .L_12)
.L_12:
        /*000c*/ 	.word	0x00000000
        /*0010*/ 	.short	0x0008
        /*0012*/ 	.short	0x003c
        /*0014*/ 	.byte	0x00, 0xf0, 0x11, 0x00


	//----- nvinfo : EIATTR_KPARAM_INFO
	.align		4
.L_13:
        /*0018*/ 	.byte	0x04, 0x17
        /*001a*/ 	.short	(.L_15 - .L_14)
.L_14:
        /*001c*/ 	.word	0x00000000
        /*0020*/ 	.short	0x0007
        /*0022*/ 	.short	0x0038
        /*0024*/ 	.byte	0x00, 0xf0, 0x11, 0x00


	//----- nvinfo : EIATTR_KPARAM_INFO
	.align		4
.L_15:
        /*0028*/ 	.byte	0x04, 0x17
        /*002a*/ 	.short	(.L_17 - .L_16)
.L_16:
        /*002c*/ 	.word	0x00000000
        /*0030*/ 	.short	0x0006
        /*0032*/ 	.short	0x0030
        /*0034*/ 	.byte	0x00, 0xf4, 0x21, 0x00


	//----- nvinfo : EIATTR_KPARAM_INFO
	.align		4
.L_17:
        /*0038*/ 	.byte	0x04, 0x17
        /*003a*/ 	.short	(.L_19 - .L_18)
.L_18:
        /*003c*/ 	.word	0x00000000
        /*0040*/ 	.short	0x0005
        /*0042*/ 	.short	0x0028
        /*0044*/ 	.byte	0x00, 0xf4, 0x21, 0x00


	//----- nvinfo : EIATTR_KPARAM_INFO
	.align		4
.L_19:
        /*0048*/ 	.byte	0x04, 0x17
        /*004a*/ 	.short	(.L_21 - .L_20)
.L_20:
        /*004c*/ 	.word	0x00000000
        /*0050*/ 	.short	0x0004
        /*0052*/ 	.short	0x0020
        /*0054*/ 	.byte	0x00, 0xf4, 0x21, 0x00


	//----- nvinfo : EIATTR_KPARAM_INFO
	.align		4
.L_21:
        /*0058*/ 	.byte	0x04, 0x17
        /*005a*/ 	.short	(.L_23 - .L_22)
.L_22:
        /*005c*/ 	.word	0x00000000
        /*0060*/ 	.short	0x0003
        /*0062*/ 	.short	0x0018
        /*0064*/ 	.byte	0x00, 0xf4, 0x21, 0x00


	//----- nvinfo : EIATTR_KPARAM_INFO
	.align		4
.L_23:
        /*0068*/ 	.byte	0x04, 0x17
        /*006a*/ 	.short	(.L_25 - .L_24)
.L_24:
        /*006c*/ 	.word	0x00000000
        /*0070*/ 	.short	0x0002
        /*0072*/ 	.short	0x0010
        /*0074*/ 	.byte	0x00, 0xf4, 0x21, 0x00


	//----- nvinfo : EIATTR_KPARAM_INFO
	.align		4
.L_25:
        /*0078*/ 	.byte	0x04, 0x17
        /*007a*/ 	.short	(.L_27 - .L_26)
.L_26:
        /*007c*/ 	.word	0x00000000
        /*0080*/ 	.short	0x0001
        /*0082*/ 	.short	0x0008
        /*0084*/ 	.byte	0x00, 0xf4, 0x21, 0x00


	//----- nvinfo : EIATTR_KPARAM_INFO
	.align		4
.L_27:
        /*0088*/ 	.byte	0x04, 0x17
        /*008a*/ 	.short	(.L_29 - .L_28)
.L_28:
        /*008c*/ 	.word	0x00000000
        /*0090*/ 	.short	0x0000
        /*0092*/ 	.short	0x0000
        /*0094*/ 	.byte	0x00, 0xf4, 0x21, 0x00


	//----- nvinfo : EIATTR_SPARSE_MMA_MASK
	.align		4
.L_29:
        /*0098*/ 	.byte	0x03, 0x50
        /*009a*/ 	.short	0x0000


	//----- nvinfo : EIATTR_MAXREG_COUNT
	.align		4
        /*009c*/ 	.byte	0x03, 0x1b
        /*009e*/ 	.short	0x00ff


	//----- nvinfo : EIATTR_EXIT_INSTR_OFFSETS
	.align		4
        /*00a0*/ 	.byte	0x04, 0x1c
        /*00a2*/ 	.short	(.L_31 - .L_30)


	//   ....[0]....
.L_30:
        /*00a4*/ 	.word	0x00000c80


	//   ....[1]....
        /*00a8*/ 	.word	0x00000ca0


	//----- nvinfo : EIATTR_REQNTID
	.align		4
.L_31:
        /*00ac*/ 	.byte	0x04, 0x10
        /*00ae*/ 	.short	(.L_33 - .L_32)
.L_32:
        /*00b0*/ 	.word	0x00000080
        /*00b4*/ 	.word	0x00000001
        /*00b8*/ 	.word	0x00000001


	//----- nvinfo : EIATTR_CBANK_PARAM_SIZE
	.align		4
.L_33:
        /*00bc*/ 	.byte	0x03, 0x19
        /*00be*/ 	.short	0x0040


	//----- nvinfo : EIATTR_PARAM_CBANK
	.align		4
        /*00c0*/ 	.byte	0x04, 0x0a
        /*00c2*/ 	.short	(.L_35 - .L_34)
	.align		4
.L_34:
        /*00c4*/ 	.word	index@(.nv.constant0.triton_poi_fused__native_batch_norm_legit_no_training_convolution_relu_12)
        /*00c8*/ 	.short	0x0210
        /*00ca*/ 	.short	0x0040


	//----- nvinfo : EIATTR_SW_WAR
	.align		4
.L_35:
        /*00cc*/ 	.byte	0x04, 0x36
        /*00ce*/ 	.short	(.L_37 - .L_36)
.L_36:
        /*00d0*/ 	.word	0x00000008
.L_37:


//--------------------- .nv.callgraph             --------------------------
	.section	.nv.callgraph,"",@"SHT_CUDA_CALLGRAPH"
	.align	4
	.sectionentsize	8
	.align		4
        /*0000*/ 	.word	0x00000000
	.align		4
        /*0004*/ 	.word	0xffffffff
	.align		4
        /*0008*/ 	.word	0x00000000
	.align		4
        /*000c*/ 	.word	0xfffffffe
	.align		4
        /*0010*/ 	.word	0x00000000
	.align		4
        /*0014*/ 	.word	0xfffffffd
	.align		4
        /*0018*/ 	.word	0x00000000
	.align		4
        /*001c*/ 	.word	0xfffffffc


//--------------------- .nv.constant4             --------------------------
	.section	.nv.constant4,"a",@progbits
	.align	8
	.align		8
.nv.constant4:
        /*0000*/ 	.dword	_$_str
	.align		8
        /*0008*/ 	.dword	_$_str_$_2


//--------------------- .text.triton_poi_fused__native_batch_norm_legit_no_training_convolution_relu_12 --------------------------
	.section	.text.triton_poi_fused__native_batch_norm_legit_no_training_convolution_relu_12,"ax",@progbits
	.sectionflags	@"SHF_BARRIERS=1"
	.align	128
        .global         triton_poi_fused__native_batch_norm_legit_no_training_convolution_relu_12
        .type           triton_poi_fused__native_batch_norm_legit_no_training_convolution_relu_12,@function
        .size           triton_poi_fused__native_batch_norm_legit_no_training_convolution_relu_12,(.L_x_1 - triton_poi_fused__native_batch_norm_legit_no_training_convolution_relu_12)
        .other          triton_poi_fused__native_batch_norm_legit_no_training_convolution_relu_12,@"STO_CUDA_ENTRY STV_DEFAULT"
triton_poi_fused__native_batch_norm_legit_no_training_convolution_relu_12:
.text.triton_poi_fused__native_batch_norm_legit_no_training_convolution_relu_12:
[----:B------:R-:W0:Y:S01]  /*0000*/  LDC R1, c[0x0][0x28] ;  /* 0x00000a00ff017b82 */ /* 0x000e220000000800 */
[----:B------:R-:W1:Y:S07]  /*0010*/  S2R R22, SR_CTAID.Y ;  /* 0x0000000000167919 */ /* 0x000e6e0000002600 */
[----:B------:R-:W2:Y:S01]  /*0020*/  LDC.64 R18, c[0x0][0x210] ;  /* 0x00008400ff127b82 */ /* 0x000ea20000000a00 */
[----:B------:R-:W-:Y:S01]  /*0030*/  ULDC.64 UR6, c[0x0][0x208] ;  /* 0x0000820000067ab9 */ /* 0x000fe20000000a00 */
[----:B------:R-:W-:Y:S01]  /*0040*/  CS2R R6, SRZ ;  /* 0x0000000000067805 */ /* 0x000fe2000001ff00 */
[----:B------:R-:W3:Y:S01]  /*0050*/  S2R R0, SR_TID.X ;  /* 0x0000000000007919 */ /* 0x000ee20000002100 */
[----:B------:R-:W4:Y:S04]  /*0060*/  S2R R20, SR_CTAID.X ;  /* 0x0000000000147919 */ /* 0x000f280000002500 */
[----:B------:R-:W5:Y:S08]  /*0070*/  LDC.64 R16, c[0x0][0x218] ;  /* 0x00008600ff107b82 */ /* 0x000f700000000a00 */
[----:B------:R-:W2:Y:S01]  /*0080*/  LDC.64 R24, c[0x0][0x220] ;  /* 0x00008800ff187b82 */ /* 0x000ea20000000a00 */
[----:B-1----:R-:W-:-:S02]  /*0090*/  IMAD.SHL.U32 R22, R22, 0x40, RZ ;  /* 0x0000004016167824 */ /* 0x002fc400078e00ff */
[----:B---3--:R-:W-:Y:S01]  /*00a0*/  IMAD.SHL.U32 R21, R0, 0x4, RZ ;  /* 0x0000000400157824 */ /* 0x008fe200078e00ff */
[----:B------:R-:W-:Y:S01]  /*00b0*/  SHF.R.U32.HI R9, RZ, 0x4, R0 ;  /* 0x00000004ff097819 */ /* 0x000fe20000011600 */
[----:B----4-:R-:W-:-:S03]  /*00c0*/  IMAD.SHL.U32 R20, R20, 0x10, RZ ;  /* 0x0000001014147824 */ /* 0x010fc600078e00ff */
[----:B------:R-:W-:Y:S02]  /*00d0*/  LOP3.LUT R23, R22, 0x3c, R21, 0xf8, !PT ;  /* 0x0000003c16177812 */ /* 0x000fe400078ef815 */
[----:B------:R-:W-:Y:S02]  /*00e0*/  SGXT.U32 R9, R9, 0x3 ;  /* 0x000000030909781a */ /* 0x000fe40000000000 */
[----:B------:R-:W-:Y:S02]  /*00f0*/  SHF.R.S32.HI R2, RZ, 0x1f, R23 ;  /* 0x0000001fff027819 */ /* 0x000fe40000011417 */
[----:B------:R-:W-:Y:S02]  /*0100*/  ISETP.GE.AND P0, PT, R23, 0x200, PT ;  /* 0x000002001700780c */ /* 0x000fe40003f06270 */
[----:B------:R-:W-:Y:S02]  /*0110*/  LEA.HI R2, R2, R23, RZ, 0x7 ;  /* 0x0000001702027211 */ /* 0x000fe400078f38ff */
[----:B------:R-:W-:-:S02]  /*0120*/  LOP3.LUT R3, R20, R9, RZ, 0xfc, !PT ;  /* 0x0000000914037212 */ /* 0x000fc400078efcff */
[C---:B------:R-:W-:Y:S01]  /*0130*/  LOP3.LUT R4, R2.reuse, 0xffffff80, RZ, 0xc0, !PT ;  /* 0xffffff8002047812 */ /* 0x040fe200078ec0ff */
[----:B------:R-:W-:Y:S01]  /*0140*/  IMAD.SHL.U32 R2, R2, 0x10, RZ ;  /* 0x0000001002027824 */ /* 0x000fe200078e00ff */
[----:B------:R-:W-:-:S03]  /*0150*/  ISETP.LT.AND P2, PT, R3, 0x10, !P0 ;  /* 0x000000100300780c */ /* 0x000fc60004741270 */
[----:B------:R-:W-:Y:S01]  /*0160*/  IMAD.IADD R23, R23, 0x1, -R4 ;  /* 0x0000000117177824 */ /* 0x000fe200078e0a04 */
[----:B------:R-:W-:Y:S02]  /*0170*/  LOP3.LUT R2, R2, 0xfffff800, RZ, 0xc0, !PT ;  /* 0xfffff80002027812 */ /* 0x000fe400078ec0ff */
[----:B------:R-:W-:Y:S02]  /*0180*/  CS2R R10, SRZ ;  /* 0x00000000000a7805 */ /* 0x000fe4000001ff00 */
[----:B------:R-:W-:Y:S02]  /*0190*/  CS2R R12, SRZ ;  /* 0x00000000000c7805 */ /* 0x000fe4000001ff00 */
[----:B------:R-:W-:Y:S02]  /*01a0*/  CS2R R14, SRZ ;  /* 0x00000000000e7805 */ /* 0x000fe4000001ff00 */
[----:B------:R-:W-:Y:S01]  /*01b0*/  CS2R R4, SRZ ;  /* 0x0000000000047805 */ /* 0x000fe2000001ff00 */
[----:B------:R-:W-:Y:S01]  /*01c0*/  IMAD.IADD R8, R23, 0x1, R2 ;  /* 0x0000000117087824 */ /* 0x000fe200078e0202 */
[----:B------:R-:W-:-:S03]  /*01d0*/  LOP3.LUT R2, R20, 0x8, R9, 0xfe, !PT ;  /* 0x0000000814027812 */ /* 0x000fc600078efe09 */
[--C-:B------:R-:W-:Y:S01]  /*01e0*/  IMAD R3, R3, 0x80, R8.reuse ;  /* 0x0000008003037824 */ /* 0x100fe200078e0208 */
[C---:B------:R-:W-:Y:S01]  /*01f0*/  ISETP.LT.AND P1, PT, R2.reuse, 0x10, !P0 ;  /* 0x000000100200780c */ /* 0x040fe20004721270 */
[----:B------:R-:W-:Y:S01]  /*0200*/  IMAD R2, R2, 0x80, R8 ;  /* 0x0000008002027824 */ /* 0x000fe200078e0208 */
[----:B------:R-:W-:Y:S01]  /*0210*/  CS2R R8, SRZ ;  /* 0x0000000000087805 */ /* 0x000fe2000001ff00 */
[----:B--2---:R-:W-:-:S04]  /*0220*/  IMAD.WIDE R26, R3, 0x4, R18 ;  /* 0x00000004031a7825 */ /* 0x004fc800078e0212 */
[C---:B-----5:R-:W-:Y:S01]  /*0230*/  IMAD.WIDE R16, R23.reuse, 0x4, R16 ;  /* 0x0000000417107825 */ /* 0x060fe200078e0210 */
[----:B------:R-:W2:Y:S03]  /*0240*/  @P2 LDG.E.EL.128 R4, desc[UR6][R26.64] ;  /* 0x000000061a042981 */ /* 0x000ea6000c2e1d00 */
[----:B------:R-:W-:Y:S01]  /*0250*/  IMAD.WIDE R18, R2, 0x4, R18 ;  /* 0x0000000402127825 */ /* 0x000fe200078e0212 */
[----:B------:R1:W2:Y:S04]  /*0260*/  @!P0 LDG.E.EL.128 R12, desc[UR6][R16.64] ;  /* 0x00000006100c8981 */ /* 0x0002a8000c2e1d00 */
[----:B------:R3:W4:Y:S01]  /*0270*/  @P1 LDG.E.EL.128 R8, desc[UR6][R18.64] ;  /* 0x0000000612081981 */ /* 0x000722000c2e1d00 */
[----:B0-----:R-:W-:Y:S01]  /*0280*/  IMAD.WIDE R24, R23, 0x4, R24 ;  /* 0x0000000417187825 */ /* 0x001fe200078e0218 */
[----:B-1----:R-:W-:-:S02]  /*0290*/  CS2R R16, SRZ ;  /* 0x0000000000107805 */ /* 0x002fc4000001ff00 */
[----:B---3--:R-:W-:-:S06]  /*02a0*/  CS2R R18, SRZ ;  /* 0x0000000000127805 */ /* 0x008fcc000001ff00 */
[----:B------:R-:W3:Y:S02]  /*02b0*/  @!P0 LDG.E.EL.128 R16, desc[UR6][R24.64] ;  /* 0x0000000618108981 */ /* 0x000ee4000c2e1d00 */
[----:B---3--:R-:W-:Y:S01]  /*02c0*/  FADD R28, R16, 9.9999997473787516356e-06 ;  /* 0x3727c5ac101c7421 */ /* 0x008fe20000000000 */
[----:B------:R-:W-:-:S05]  /*02d0*/  FADD R26, R17, 9.9999997473787516356e-06 ;  /* 0x3727c5ac111a7421 */ /* 0x000fca0000000000 */
[----:B------:R-:W0:Y:S01]  /*02e0*/  MUFU.SQRT R28, R28 ;  /* 0x0000001c001c7308 */ /* 0x000e220000002000 */
[----:B------:R-:W-:-:S07]  /*02f0*/  FADD R16, R18, 9.9999997473787516356e-06 ;  /* 0x3727c5ac12107421 */ /* 0x000fce0000000000 */
[----:B------:R-:W1:Y:S01]  /*0300*/  MUFU.SQRT R24, R26 ;  /* 0x0000001a00187308 */ /* 0x000e620000002000 */
[----:B------:R-:W-:-:S07]  /*0310*/  FADD R17, R19, 9.9999997473787516356e-06 ;  /* 0x3727c5ac13117421 */ /* 0x000fce0000000000 */
[----:B------:R-:W3:Y:S01]  /*0320*/  MUFU.SQRT R25, R16 ;  /* 0x0000001000197308 */ /* 0x000ee20000002000 */
[C---:B0-----:R-:W-:Y:S02]  /*0330*/  FSETP.GT.AND P5, PT, R28.reuse, 8.50705917302346158658e+37, PT ;  /* 0x7e8000001c00780b */ /* 0x041fe40003fa4000 */
[----:B------:R-:W-:Y:S02]  /*0340*/  FSETP.GEU.AND P6, PT, R28, 1.175494350822287508e-38, PT ;  /* 0x008000001c00780b */ /* 0x000fe40003fce000 */
[----:B-1----:R-:W-:-:S03]  /*0350*/  FSETP.GT.AND P3, PT, R24, 8.50705917302346158658e+37, PT ;  /* 0x7e8000001800780b */ /* 0x002fc60003f64000 */
[----:B------:R-:W0:Y:S01]  /*0360*/  MUFU.SQRT R17, R17 ;  /* 0x0000001100117308 */ /* 0x000e220000002000 */
[----:B------:R-:W-:Y:S01]  /*0370*/  IMAD.MOV.U32 R18, RZ, RZ, 0x3e800000 ;  /* 0x3e800000ff127424 */ /* 0x000fe200078e00ff */
[----:B---3--:R-:W-:-:S04]  /*0380*/  FSETP.GT.AND P4, PT, R25, 8.50705917302346158658e+37, PT ;  /* 0x7e8000001900780b */ /* 0x008fc80003f84000 */
[----:B------:R-:W-:Y:S01]  /*0390*/  @P5 FMUL R28, R28, 0.25 ;  /* 0x3e8000001c1c5820 */ /* 0x000fe20000400000 */
[----:B------:R-:W-:Y:S01]  /*03a0*/  FSEL R19, R18, 1, P5 ;  /* 0x3f80000012137808 */ /* 0x000fe20002800000 */
[----:B--2---:R-:W-:Y:S02]  /*03b0*/  FADD R16, -R12, R4 ;  /* 0x000000040c107221 */ /* 0x004fe40000000100 */
[----:B------:R-:W-:Y:S01]  /*03c0*/  @!P6 FMUL R28, R28, 16777216 ;  /* 0x4b8000001c1ce820 */ /* 0x000fe20000400000 */
[C---:B------:R-:W-:Y:S01]  /*03d0*/  FSETP.GEU.AND P5, PT, R24.reuse, 1.175494350822287508e-38, PT ;  /* 0x008000001800780b */ /* 0x040fe20003fae000 */
[----:B------:R-:W-:Y:S01]  /*03e0*/  @P3 FMUL R24, R24, 0.25 ;  /* 0x3e80000018183820 */ /* 0x000fe20000400000 */
[----:B------:R-:W-:Y:S01]  /*03f0*/  FSEL R4, R18, 1, P3 ;  /* 0x3f80000012047808 */ /* 0x000fe20001800000 */
[----:B------:R-:W-:Y:S01]  /*0400*/  @!P6 FMUL R19, R19, 16777216 ;  /* 0x4b8000001313e820 */ /* 0x000fe20000400000 */
[----:B0-----:R-:W-:Y:S01]  /*0410*/  FSETP.GT.AND P3, PT, R17, 8.50705917302346158658e+37, PT ;  /* 0x7e8000001100780b */ /* 0x001fe20003f64000 */
[----:B----4-:R-:W-:Y:S01]  /*0420*/  FADD R12, -R12, R8 ;  /* 0x000000080c0c7221 */ /* 0x010fe20000000100 */
[C---:B------:R-:W-:Y:S01]  /*0430*/  FSETP.GEU.AND P6, PT, R25.reuse, 1.175494350822287508e-38, PT ;  /* 0x008000001900780b */ /* 0x040fe20003fce000 */
[----:B------:R-:W0:Y:S01]  /*0440*/  MUFU.RCP R28, R28 ;  /* 0x0000001c001c7308 */ /* 0x000e220000001000 */
[----:B------:R-:W-:Y:S01]  /*0450*/  @P4 FMUL R25, R25, 0.25 ;  /* 0x3e80000019194820 */ /* 0x000fe20000400000 */
[----:B------:R-:W-:-:S02]  /*0460*/  FSEL R8, R18, 1, P4 ;  /* 0x3f80000012087808 */ /* 0x000fc40002000000 */
[----:B------:R-:W-:Y:S02]  /*0470*/  FSETP.GEU.AND P4, PT, R17, 1.175494350822287508e-38, PT ;  /* 0x008000001100780b */ /* 0x000fe40003f8e000 */
[----:B------:R-:W-:Y:S01]  /*0480*/  @!P5 FMUL R24, R24, 16777216 ;  /* 0x4b8000001818d820 */ /* 0x000fe20000400000 */
[----:B------:R-:W-:-:S03]  /*0490*/  FADD R6, -R14, R6 ;  /* 0x000000060e067221 */ /* 0x000fc60000000100 */
[----:B------:R-:W-:Y:S01]  /*04a0*/  @P3 FMUL R17, R17, 0.25 ;  /* 0x3e80000011113820 */ /* 0x000fe20000400000 */
[----:B------:R1:W2:Y:S01]  /*04b0*/  MUFU.RCP R27, R24 ;  /* 0x00000018001b7308 */ /* 0x0002a20000001000 */
[----:B------:R-:W-:Y:S01]  /*04c0*/  @!P6 FMUL R25, R25, 16777216 ;  /* 0x4b8000001919e820 */ /* 0x000fe20000400000 */
[----:B------:R-:W-:Y:S01]  /*04d0*/  FADD R10, -R14, R10 ;  /* 0x0000000a0e0a7221 */ /* 0x000fe20000000100 */
[----:B------:R-:W-:Y:S01]  /*04e0*/  FADD R26, -R15, R11 ;  /* 0x0000000b0f1a7221 */ /* 0x000fe20000000100 */
[----:B------:R-:W-:Y:S02]  /*04f0*/  FSEL R14, R18, 1, P3 ;  /* 0x3f800000120e7808 */ /* 0x000fe40001800000 */
[----:B------:R-:W-:Y:S01]  /*0500*/  @!P4 FMUL R17, R17, 16777216 ;  /* 0x4b8000001111c820 */ /* 0x000fe20000400000 */
[----:B-1----:R-:W-:Y:S01]  /*0510*/  FADD R24, -R15, R7 ;  /* 0x000000070f187221 */ /* 0x002fe20000000100 */
[----:B0-----:R-:W-:Y:S02]  /*0520*/  FMUL R15, R28, R19 ;  /* 0x000000131c0f7220 */ /* 0x001fe40000400000 */
[----:B------:R-:W0:Y:S01]  /*0530*/  LDC.64 R28, c[0x0][0x228] ;  /* 0x00008a00ff1c7b82 */ /* 0x000e220000000a00 */
[----:B------:R-:W1:Y:S07]  /*0540*/  MUFU.RCP R25, R25 ;  /* 0x0000001900197308 */ /* 0x000e6e0000001000 */
[----:B------:R-:W3:Y:S01]  /*0550*/  LDC.64 R18, c[0x0][0x230] ;  /* 0x00008c00ff127b82 */ /* 0x000ee20000000a00 */
[----:B------:R-:W4:Y:S01]  /*0560*/  MUFU.RCP R17, R17 ;  /* 0x0000001100117308 */ /* 0x000f220000001000 */
[----:B------:R-:W-:Y:S01]  /*0570*/  @!P6 FMUL R8, R8, 16777216 ;  /* 0x4b8000000808e820 */ /* 0x000fe20000400000 */
[----:B------:R-:W-:Y:S01]  /*0580*/  @!P5 FMUL R4, R4, 16777216 ;  /* 0x4b8000000404d820 */ /* 0x000fe20000400000 */
[----:B------:R-:W-:Y:S01]  /*0590*/  @!P4 FMUL R14, R14, 16777216 ;  /* 0x4b8000000e0ec820 */ /* 0x000fe20000400000 */
[C---:B------:R-:W-:Y:S01]  /*05a0*/  FADD R5, -R13.reuse, R5 ;  /* 0x000000050d057221 */ /* 0x040fe20000000100 */
[----:B------:R-:W-:Y:S01]  /*05b0*/  FADD R9, -R13, R9 ;  /* 0x000000090d097221 */ /* 0x000fe20000000100 */
[----:B--2---:R-:W-:Y:S01]  /*05c0*/  FMUL R4, R27, R4 ;  /* 0x000000041b047220 */ /* 0x004fe20000400000 */
[----:B-1----:R-:W-:-:S03]  /*05d0*/  FMUL R25, R25, R8 ;  /* 0x0000000819197220 */ /* 0x002fc60000400000 */
[C---:B------:R-:W-:Y:S01]  /*05e0*/  FMUL R13, R4.reuse, R5 ;  /* 0x00000005040d7220 */ /* 0x040fe20000400000 */
[----:B----4-:R-:W-:Y:S01]  /*05f0*/  FMUL R27, R17, R14 ;  /* 0x0000000e111b7220 */ /* 0x010fe20000400000 */
[C---:B------:R-:W-:Y:S01]  /*0600*/  FMUL R14, R25.reuse, R10 ;  /* 0x0000000a190e7220 */ /* 0x040fe20000400000 */
[----:B------:R-:W-:Y:S01]  /*0610*/  FMUL R25, R25, R6 ;  /* 0x0000000619197220 */ /* 0x000fe20000400000 */
[----:B------:R-:W-:Y:S01]  /*0620*/  FMUL R17, R4, R9 ;  /* 0x0000000904117220 */ /* 0x000fe20000400000 */
[----:B------:R-:W-:Y:S02]  /*0630*/  CS2R R4, SRZ ;  /* 0x0000000000047805 */ /* 0x000fe4000001ff00 */
[----:B------:R-:W-:Y:S02]  /*0640*/  CS2R R6, SRZ ;  /* 0x0000000000067805 */ /* 0x000fe4000001ff00 */
[----:B------:R-:W-:Y:S02]  /*0650*/  CS2R R8, SRZ ;  /* 0x0000000000087805 */ /* 0x000fe4000001ff00 */
[----:B------:R-:W-:Y:S01]  /*0660*/  CS2R R10, SRZ ;  /* 0x00000000000a7805 */ /* 0x000fe2000001ff00 */
[----:B0-----:R-:W-:-:S04]  /*0670*/  IMAD.WIDE R28, R23, 0x4, R28 ;  /* 0x00000004171c7825 */ /* 0x001fc800078e021c */
[----:B---3--:R-:W-:Y:S01]  /*0680*/  IMAD.WIDE R18, R23, 0x4, R18 ;  /* 0x0000000417127825 */ /* 0x008fe200078e0212 */
[----:B------:R0:W2:Y:S04]  /*0690*/  @!P0 LDG.E.EL.128 R4, desc[UR6][R28.64] ;  /* 0x000000061c048981 */ /* 0x0000a8000c2e1d00 */
[----:B------:R-:W2:Y:S01]  /*06a0*/  @!P0 LDG.E.EL.128 R8, desc[UR6][R18.64] ;  /* 0x0000000612088981 */ /* 0x000ea2000c2e1d00 */
[----:B------:R-:W1:Y:S01]  /*06b0*/  S2UR UR5, SR_CgaCtaId ;  /* 0x00000000000579c3 */ /* 0x000e620000008800 */
[----:B------:R-:W-:Y:S01]  /*06c0*/  UMOV UR4, 0x400 ;  /* 0x0000040000047882 */ /* 0x000fe20000000000 */
[----:B------:R-:W-:Y:S01]  /*06d0*/  FMUL R26, R27, R26 ;  /* 0x0000001a1b1a7220 */ /* 0x000fe20000400000 */
[----:B0-----:R-:W-:Y:S01]  /*06e0*/  FMUL R29, R15, R16 ;  /* 0x000000100f1d7220 */ /* 0x001fe20000400000 */
[----:B------:R-:W-:Y:S01]  /*06f0*/  FMUL R24, R27, R24 ;  /* 0x000000181b187220 */ /* 0x000fe20000400000 */
[----:B-1----:R-:W-:Y:S01]  /*0700*/  UPRMT UR4, UR5, 0x654, UR4 ;  /* 0x0000065405047896 */ /* 0x002fe20008000004 */
[----:B------:R-:W-:-:S04]  /*0710*/  SHF.R.U32.HI R27, RZ, 0x2, R0 ;  /* 0x00000002ff1b7819 */ /* 0x000fc80000011600 */
[----:B------:R-:W-:-:S04]  /*0720*/  SGXT.U32 R27, R27, 0x5 ;  /* 0x000000051b1b781a */ /* 0x000fc80000000000 */
[----:B------:R-:W-:Y:S01]  /*0730*/  LOP3.LUT R22, R27, R22, RZ, 0xfc, !PT ;  /* 0x000000161b167212 */ /* 0x000fe200078efcff */
[-CC-:B--2---:R-:W-:Y:S01]  /*0740*/  FFMA R13, R13, R5.reuse, R9.reuse ;  /* 0x000000050d0d7223 */ /* 0x184fe20000000009 */
[----:B------:R-:W-:Y:S01]  /*0750*/  FFMA R5, R17, R5, R9 ;  /* 0x0000000511057223 */ /* 0x000fe20000000009 */
[-CC-:B------:R-:W-:Y:S01]  /*0760*/  FFMA R25, R25, R6.reuse, R10.reuse ;  /* 0x0000000619197223 */ /* 0x180fe2000000000a */
[----:B------:R-:W-:Y:S01]  /*0770*/  FFMA R6, R14, R6, R10 ;  /* 0x000000060e067223 */ /* 0x000fe2000000000a */
[C---:B------:R-:W-:Y:S01]  /*0780*/  IMAD.SHL.U32 R9, R0.reuse, 0x40, RZ ;  /* 0x0000004000097824 */ /* 0x040fe200078e00ff */
[----:B------:R-:W-:Y:S01]  /*0790*/  SHF.R.U32.HI R10, RZ, 0x4, R0 ;  /* 0x00000004ff0a7819 */ /* 0x000fe20000011600 */
[----:B------:R-:W-:-:S03]  /*07a0*/  IMAD.SHL.U32 R14, R0, 0x4, RZ ;  /* 0x00000004000e7824 */ /* 0x000fc600078e00ff */
[----:B------:R-:W-:Y:S02]  /*07b0*/  SGXT.U32 R10, R10, 0x3 ;  /* 0x000000030a0a781a */ /* 0x000fe40000000000 */
[----:B------:R-:W-:-:S04]  /*07c0*/  LOP3.LUT R9, R9, 0x3c0, RZ, 0xc0, !PT ;  /* 0x000003c009097812 */ /* 0x000fc800078ec0ff */
[C---:B------:R-:W-:Y:S02]  /*07d0*/  LOP3.LUT R23, R9.reuse, R10, RZ, 0xfc, !PT ;  /* 0x0000000a09177212 */ /* 0x040fe400078efcff */
[C---:B------:R-:W-:Y:S02]  /*07e0*/  LOP3.LUT R10, R9.reuse, 0x10, RZ, 0xfc, !PT ;  /* 0x00000010090a7812 */ /* 0x040fe400078efcff */
[----:B------:R-:W-:Y:S02]  /*07f0*/  LOP3.LUT R19, R14, 0x1fc, RZ, 0xc0, !PT ;  /* 0x000001fc0e137812 */ /* 0x000fe400078ec0ff */
[C---:B------:R-:W-:Y:S02]  /*0800*/  LOP3.LUT R17, R9.reuse, 0x20, RZ, 0xfc, !PT ;  /* 0x0000002009117812 */ /* 0x040fe400078efcff */
[----:B------:R-:W-:Y:S02]  /*0810*/  LEA.HI R10, R10, UR4, RZ, 0x1e ;  /* 0x000000040a0a7c11 */ /* 0x000fe4000f8ff0ff */
[----:B------:R-:W-:-:S02]  /*0820*/  LOP3.LUT R28, R9, 0x30, RZ, 0xfc, !PT ;  /* 0x00000030091c7812 */ /* 0x000fc400078efcff */
[----:B------:R-:W-:Y:S02]  /*0830*/  LEA.HI R14, R9, UR4, RZ, 0x1e ;  /* 0x00000004090e7c11 */ /* 0x000fe4000f8ff0ff */
[----:B------:R-:W-:Y:S01]  /*0840*/  LOP3.LUT R9, R19, 0x200, RZ, 0xfc, !PT ;  /* 0x0000020013097812 */ /* 0x000fe200078efcff */
[----:B------:R-:W-:Y:S01]  /*0850*/  FFMA R26, R26, R7, R11 ;  /* 0x000000071a1a7223 */ /* 0x000fe2000000000b */
[----:B------:R-:W-:Y:S01]  /*0860*/  LEA.HI R18, R17, UR4, RZ, 0x1e ;  /* 0x0000000411127c11 */ /* 0x000fe2000f8ff0ff */
[----:B------:R-:W-:Y:S01]  /*0870*/  IMAD R17, R23, 0x4, R10 ;  /* 0x0000000417117824 */ /* 0x000fe200078e020a */
[----:B------:R-:W-:Y:S01]  /*0880*/  SHF.R.U32.HI R10, RZ, 0x2, R9 ;  /* 0x00000002ff0a7819 */ /* 0x000fe20000011609 */
[----:B------:R-:W-:Y:S01]  /*0890*/  FMUL R9, R15, R12 ;  /* 0x0000000c0f097220 */ /* 0x000fe20000400000 */
[----:B------:R-:W-:Y:S01]  /*08a0*/  FFMA R29, R29, R4, R8 ;  /* 0x000000041d1d7223 */ /* 0x000fe20000000008 */
[----:B------:R-:W-:Y:S02]  /*08b0*/  FSETP.GEU.AND P3, PT, R26, RZ, PT ;  /* 0x000000ff1a00720b */ /* 0x000fe40003f6e000 */
[----:B------:R-:W-:-:S02]  /*08c0*/  LOP3.LUT R12, R10, 0xfc, RZ, 0xc0, !PT ;  /* 0x000000fc0a0c7812 */ /* 0x000fc400078ec0ff */
[----:B------:R-:W-:Y:S02]  /*08d0*/  LOP3.LUT R10, R0, 0x7c, RZ, 0xc0, !PT ;  /* 0x0000007c000a7812 */ /* 0x000fe400078ec0ff */
[----:B------:R-:W-:Y:S01]  /*08e0*/  FSETP.GEU.AND P6, PT, R6, RZ, PT ;  /* 0x000000ff0600720b */ /* 0x000fe20003fce000 */
[----:B------:R-:W-:Y:S01]  /*08f0*/  FFMA R11, R24, R7, R11 ;  /* 0x00000007180b7223 */ /* 0x000fe2000000000b */
[----:B------:R-:W-:Y:S01]  /*0900*/  FSETP.GEU.AND P5, PT, R5, RZ, PT ;  /* 0x000000ff0500720b */ /* 0x000fe20003fae000 */
[----:B------:R-:W-:Y:S01]  /*0910*/  FFMA R4, R9, R4, R8 ;  /* 0x0000000409047223 */ /* 0x000fe20000000008 */
[----:B------:R-:W-:Y:S01]  /*0920*/  FSEL R7, R26, RZ, P3 ;  /* 0x000000ff1a077208 */ /* 0x000fe20001800000 */
[----:B------:R-:W-:Y:S01]  /*0930*/  VIADD R10, R10, UR4 ;  /* 0x000000040a0a7c36 */ /* 0x000fe20008000000 */
[----:B------:R-:W-:Y:S02]  /*0940*/  FSETP.GEU.AND P3, PT, R29, RZ, PT ;  /* 0x000000ff1d00720b */ /* 0x000fe40003f6e000 */
[----:B------:R-:W-:-:S02]  /*0950*/  FSEL R6, R6, RZ, P6 ;  /* 0x000000ff06067208 */ /* 0x000fc40003000000 */
[----:B------:R-:W-:Y:S02]  /*0960*/  FSETP.GEU.AND P6, PT, R13, RZ, PT ;  /* 0x000000ff0d00720b */ /* 0x000fe40003fce000 */
[----:B------:R-:W-:Y:S02]  /*0970*/  LEA.HI R28, R28, UR4, RZ, 0x1e ;  /* 0x000000041c1c7c11 */ /* 0x000fe4000f8ff0ff */
[----:B------:R-:W-:Y:S02]  /*0980*/  FSETP.GEU.AND P4, PT, R25, RZ, PT ;  /* 0x000000ff1900720b */ /* 0x000fe40003f8e000 */
[----:B------:R-:W-:Y:S01]  /*0990*/  FSEL R5, R5, RZ, P5 ;  /* 0x000000ff05057208 */ /* 0x000fe20002800000 */
[----:B------:R-:W-:Y:S01]  /*09a0*/  IMAD R14, R23, 0x4, R14 ;  /* 0x00000004170e7824 */ /* 0x000fe200078e020e */
[----:B------:R-:W-:Y:S01]  /*09b0*/  FSETP.GEU.AND P5, PT, R11, RZ, PT ;  /* 0x000000ff0b00720b */ /* 0x000fe20003fae000 */
[----:B------:R-:W-:Y:S01]  /*09c0*/  IMAD R15, R19, 0x4, R10 ;  /* 0x00000004130f7824 */ /* 0x000fe200078e020a */
[----:B------:R-:W-:-:S02]  /*09d0*/  FSETP.GEU.AND P0, PT, R4, RZ, PT ;  /* 0x000000ff0400720b */ /* 0x000fc40003f0e000 */
[----:B------:R-:W-:Y:S01]  /*09e0*/  FSEL R8, R29, RZ, P3 ;  /* 0x000000ff1d087208 */ /* 0x000fe20001800000 */
[----:B------:R-:W-:Y:S01]  /*09f0*/  IMAD R18, R23, 0x4, R18 ;  /* 0x0000000417127824 */ /* 0x000fe200078e0212 */
[----:B------:R-:W-:Y:S01]  /*0a00*/  FSEL R9, R13, RZ, P6 ;  /* 0x000000ff0d097208 */ /* 0x000fe20003000000 */
[----:B------:R-:W-:Y:S01]  /*0a10*/  IMAD R23, R23, 0x4, R28 ;  /* 0x0000000417177824 */ /* 0x000fe200078e021c */
[----:B------:R-:W-:Y:S02]  /*0a20*/  FSEL R10, R25, RZ, P4 ;  /* 0x000000ff190a7208 */ /* 0x000fe40002000000 */
[----:B------:R-:W-:Y:S01]  /*0a30*/  FSEL R11, R11, RZ, P5 ;  /* 0x000000ff0b0b7208 */ /* 0x000fe20002800000 */
[----:B------:R-:W-:Y:S01]  /*0a40*/  STS [R14], R8 ;  /* 0x000000080e007388 */ /* 0x000fe20000000800 */
[----:B------:R-:W-:Y:S01]  /*0a50*/  FSEL R4, R4, RZ, P0 ;  /* 0x000000ff04047208 */ /* 0x000fe20000000000 */
[----:B------:R-:W-:Y:S01]  /*0a60*/  VIADD R12, R12, UR4 ;  /* 0x000000040c0c7c36 */ /* 0x000fe20008000000 */
[----:B------:R-:W0:Y:S01]  /*0a70*/  LDC.64 R24, c[0x0][0x238] ;  /* 0x00008e00ff187b82 */ /* 0x000e220000000a00 */
[----:B------:R-:W-:Y:S04]  /*0a80*/  STS [R17+0x40], R9 ;  /* 0x0000400911007388 */ /* 0x000fe80000000800 */
[----:B------:R-:W-:Y:S04]  /*0a90*/  STS [R18+0x80], R10 ;  /* 0x0000800a12007388 */ /* 0x000fe80000000800 */
[----:B------:R-:W-:Y:S04]  /*0aa0*/  STS [R23+0xc0], R11 ;  /* 0x0000c00b17007388 */ /* 0x000fe80000000800 */
[----:B------:R-:W-:Y:S04]  /*0ab0*/  STS [R14+0x20], R4 ;  /* 0x000020040e007388 */ /* 0x000fe80000000800 */
[----:B------:R-:W-:Y:S04]  /*0ac0*/  STS [R17+0x60], R5 ;  /* 0x0000600511007388 */ /* 0x000fe80000000800 */
[----:B------:R-:W-:Y:S04]  /*0ad0*/  STS [R18+0xa0], R6 ;  /* 0x0000a00612007388 */ /* 0x000fe80000000800 */
[----:B------:R1:W-:Y:S01]  /*0ae0*/  STS [R23+0xe0], R7 ;  /* 0x0000e00717007388 */ /* 0x0003e20000000800 */
[----:B------:R-:W-:Y:S01]  /*0af0*/  BAR.SYNC.DEFER_BLOCKING 0x0 ;  /* 0x0000000000007b1d */ /* 0x000fe20000010000 */
[----:B------:R-:W-:Y:S01]  /*0b00*/  IMAD R19, R19, 0x4, R12 ;  /* 0x0000000413137824 */ /* 0x000fe200078e020c */
[----:B-1----:R-:W-:-:S06]  /*0b10*/  LOP3.LUT R23, R20, 0xc, R21, 0xf8, !PT ;  /* 0x0000000c14177812 */ /* 0x002fcc00078ef815 */
[----:B------:R-:W1:Y:S01]  /*0b20*/  LDC.64 R20, c[0x0][0x240] ;  /* 0x00009000ff147b82 */ /* 0x000e620000000a00 */
[----:B------:R-:W-:Y:S04]  /*0b30*/  LDS R12, [R15] ;  /* 0x000000000f0c7984 */ /* 0x000fe80000000800 */
[----:B------:R-:W-:Y:S04]  /*0b40*/  LDS R13, [R15+0x4] ;  /* 0x000004000f0d7984 */ /* 0x000fe80000000800 */
[----:B------:R-:W-:Y:S04]  /*0b50*/  LDS R14, [R15+0x8] ;  /* 0x000008000f0e7984 */ /* 0x000fe80000000800 */
[----:B------:R-:W2:Y:S04]  /*0b60*/  LDS R15, [R15+0xc] ;  /* 0x00000c000f0f7984 */ /* 0x000ea80000000800 */
[----:B------:R-:W-:Y:S04]  /*0b70*/  LDS R16, [R19+0x800] ;  /* 0x0008000013107984 */ /* 0x000fe80000000800 */
[----:B------:R-:W-:Y:S04]  /*0b80*/  LDS R17, [R19+0x804] ;  /* 0x0008040013117984 */ /* 0x000fe80000000800 */
[----:B------:R-:W-:Y:S04]  /*0b90*/  LDS R18, [R19+0x808] ;  /* 0x0008080013127984 */ /* 0x000fe80000000800 */
[----:B------:R-:W3:Y:S01]  /*0ba0*/  LDS R19, [R19+0x80c] ;  /* 0x00080c0013137984 */ /* 0x000ee20000000800 */
[----:B------:R-:W-:-:S02]  /*0bb0*/  ISETP.GE.AND P0, PT, R23, 0x10, PT ;  /* 0x000000101700780c */ /* 0x000fc40003f06270 */
[C---:B------:R-:W-:Y:S02]  /*0bc0*/  LOP3.LUT R0, R22.reuse, 0x20, RZ, 0xfc, !PT ;  /* 0x0000002016007812 */ /* 0x040fe400078efcff */
[----:B------:R-:W-:Y:S02]  /*0bd0*/  ISETP.LT.AND P3, PT, R22, 0x200, !P0 ;  /* 0x000002001600780c */ /* 0x000fe40004761270 */
[----:B------:R-:W-:Y:S01]  /*0be0*/  ISETP.LT.AND P0, PT, R0, 0x200, !P0 ;  /* 0x000002000000780c */ /* 0x000fe20004701270 */
[--C-:B------:R-:W-:Y:S02]  /*0bf0*/  IMAD R27, R22, 0x10, R23.reuse ;  /* 0x00000010161b7824 */ /* 0x100fe400078e0217 */
[----:B------:R-:W-:Y:S02]  /*0c00*/  IMAD R29, R0, 0x10, R23 ;  /* 0x00000010001d7824 */ /* 0x000fe400078e0217 */
[----:B0-----:R-:W-:-:S04]  /*0c10*/  IMAD.WIDE R22, R27, 0x4, R24 ;  /* 0x000000041b167825 */ /* 0x001fc800078e0218 */
[----:B------:R-:W-:-:S04]  /*0c20*/  IMAD.WIDE R24, R29, 0x4, R24 ;  /* 0x000000041d187825 */ /* 0x000fc800078e0218 */
[--C-:B-1----:R-:W-:Y:S01]  /*0c30*/  IMAD.WIDE R26, R3, 0x4, R20.reuse ;  /* 0x00000004031a7825 */ /* 0x102fe200078e0214 */
[----:B--2---:R0:W-:Y:S03]  /*0c40*/  @P3 STG.E.128 desc[UR6][R22.64], R12 ;  /* 0x0000000c16003986 */ /* 0x0041e6000c101d06 */
[----:B------:R-:W-:Y:S01]  /*0c50*/  IMAD.WIDE R2, R2, 0x4, R20 ;  /* 0x0000000402027825 */ /* 0x000fe200078e0214 */
[----:B---3--:R0:W-:Y:S04]  /*0c60*/  @P0 STG.E.128 desc[UR6][R24.64], R16 ;  /* 0x0000001018000986 */ /* 0x0081e8000c101d06 */
[----:B------:R0:W-:Y:S02]  /*0c70*/  @P2 STG.E.128 desc[UR6][R26.64], R8 ;  /* 0x000000081a002986 */ /* 0x0001e4000c101d06 */
[----:B0-----:R-:W-:Y:S05]  /*0c80*/  @!P1 EXIT ;  /* 0x000000000000994d */ /* 0x001fea0003800000 */
[----:B------:R-:W-:Y:S01]  /*0c90*/  STG.E.128 desc[UR6][R2.64], R4 ;  /* 0x0000000402007986 */ /* 0x000fe2000c101d06 */
[----:B------:R-:W-:Y:S05]  /*0ca0*/  EXIT ;  /* 0x000000000000794d */ /* 0x000fea0003800000 */
.L_x_0:
[----:B------:R-:W-:-:S00]  /*0cb0*/  BRA `(.L_x_0) ;  /* 0xfffffffc00fc7947 */ /* 0x000fc0000383ffff */
[----:B------:R-:W-:-:S00]  /*0cc0*/  NOP ;  /* 0x0000000000007918 */ /* 0x000fc00000000000 */
        /* <DEDUP_REMOVED lines=11> */
.L_x_1:


//--------------------- .nv.global.init           --------------------------
	.section	.nv.global.init,"aw",@progbits
.nv.global.init:
	.type		_$_str,@object
	.size		_$_str,(_$_str_$_2 - _$_str)
_$_str:
        /*0000*/ 	.byte	0x5f, 0x5f, 0x43, 0x55, 0x44, 0x41, 0x5f, 0x46, 0x54, 0x5a, 0x00
	.type		_$_str_$_2,@object
	.size		_$_str_$_2,(.L_1 - _$_str_$_2)
_$_str_$_2:
        /*000b*/ 	.byte	0x5f, 0x5f, 0x43, 0x55, 0x44, 0x41, 0x5f, 0x50, 0x52, 0x45, 0x43, 0x5f, 0x53, 0x51, 0x52, 0x54
        /*001b*/ 	.byte	0x00
.L_1:


//--------------------- .nv.shared.triton_poi_fused__native_batch_norm_legit_no_training_convolution_relu_12 --------------------------
	.section	.nv.shared.triton_poi_fused__native_batch_norm_legit_no_training_convolution_relu_12,"aw",@nobits
	.sectionflags	@""
	.align	16
	.zero		1024


//--------------------- .nv.constant0.triton_poi_fused__native_batch_norm_legit_no_training_convolution_relu_12 --------------------------
	.section	.nv.constant0.triton_poi_fused__native_batch_norm_legit_no_training_convolution_relu_12,"a",@progbits
	.sectionflags	@""
	.align	4
.nv.constant0.triton_poi_fused__native_batch_norm_legit_no_training_convolution_relu_12:
	.zero		592
